//
// Generated by NVIDIA NVVM Compiler
//
// Compiler Build ID: CL-36424714
// Cuda compilation tools, release 13.0, V13.0.88
// Based on NVVM 20.0.0
//

.version 9.0
.target sm_100
.address_size 64

	// .globl	_Z12resetIndicesPll

.visible .entry _Z12resetIndicesPll(
	.param .u64 .ptr .align 1 _Z12resetIndicesPll_param_0,
	.param .u64 _Z12resetIndicesPll_param_1
)
{
	.reg .pred 	%p<2>;
	.reg .b32 	%r<5>;
	.reg .b64 	%rd<7>;

	ld.param.u64 	%rd2, [_Z12resetIndicesPll_param_0];
	ld.param.u64 	%rd3, [_Z12resetIndicesPll_param_1];
	mov.u32 	%r1, %tid.x;
	mov.u32 	%r2, %ntid.x;
	mov.u32 	%r3, %ctaid.x;
	mad.lo.s32 	%r4, %r2, %r3, %r1;
	cvt.s64.s32 	%rd1, %r4;
	setp.le.s64 	%p1, %rd3, %rd1;
	@%p1 bra 	$L__BB0_2;
	cvta.to.global.u64 	%rd4, %rd2;
	shl.b64 	%rd5, %rd1, 3;
	add.s64 	%rd6, %rd4, %rd5;
	st.global.u64 	[%rd6], %rd1;
$L__BB0_2:
	ret;

}


// ===== COMPILED SASS (sm_100) =====

	.target	sm_100

	.elftype	@"ET_EXEC"


//--------------------- .note.nv.tkinfo           --------------------------
	.section	.note.nv.tkinfo,"",@"SHT_NOTE"
	.sectionflags	@"SHF_NOTE_NV_TKINFO"
	.tkinfo
        /*0018*/ 	.word	0x00000002
        /*0030*/ 	.string	""
        /*0030*/ 	.string	"ptxas"
        /*0030*/ 	.string	"Cuda compilation tools, release 13.0, V13.0.88"
        /*0030*/ 	.string	"Build cuda_13.0.r13.0/compiler.36424714_0"
        /*0030*/ 	.string	"-arch sm_100 -m 64 "



//--------------------- .note.nv.cuinfo           --------------------------
	.section	.note.nv.cuinfo,"",@"SHT_NOTE"
	.sectionflags	@"SHF_NOTE_NV_CUINFO"
        /*0018*/ 	.short	0x0002
        /*001a*/ 	.short	0x0064
        /*001c*/ 	.short	0x0082
	.zero		2


//--------------------- .nv.info                  --------------------------
	.section	.nv.info,"",@"SHT_CUDA_INFO"
	.align	4


	//----- nvinfo : EIATTR_REGCOUNT
	.align		4
        /*0000*/ 	.byte	0x04, 0x2f
        /*0002*/ 	.short	(.L_1 - .L_0)
	.align		4
.L_0:
        /*0004*/ 	.word	index@(_Z12resetIndicesPll)
        /*0008*/ 	.word	0x00000008


	//----- nvinfo : EIATTR_FRAME_SIZE
	.align		4
.L_1:
        /*000c*/ 	.byte	0x04, 0x11
        /*000e*/ 	.short	(.L_3 - .L_2)
	.align		4
.L_2:
        /*0010*/ 	.word	index@(_Z12resetIndicesPll)
        /*0014*/ 	.word	0x00000000


	//----- nvinfo : EIATTR_MIN_STACK_SIZE
	.align		4
.L_3:
        /*0018*/ 	.byte	0x04, 0x12
        /*001a*/ 	.short	(.L_5 - .L_4)
	.align		4
.L_4:
        /*001c*/ 	.word	index@(_Z12resetIndicesPll)
        /*0020*/ 	.word	0x00000000
.L_5:


//--------------------- .nv.compat                --------------------------
	.section	.nv.compat,"",@"SHT_CUDA_COMPAT_INFO"
	.align	4
        /*0000*/ 	.byte	0x02, 0x09, 0x00, 0x00, 0x02, 0x02, 0x01, 0x00, 0x02, 0x05, 0x05, 0x00, 0x03, 0x07, 0x01, 0x01
        /*0010*/ 	.byte	0x02, 0x03, 0x00, 0x00, 0x02, 0x06, 0x01, 0x00, 0x04, 0x0b, 0x08, 0x00, 0x09, 0x00, 0x00, 0x00
        /*0020*/ 	.byte	0x00, 0x00, 0x00, 0x00


//--------------------- .nv.info._Z12resetIndicesPll --------------------------
	.section	.nv.info._Z12resetIndicesPll,"",@"SHT_CUDA_INFO"
	.sectionflags	@""
	.align	4


	//----- nvinfo : EIATTR_CUDA_API_VERSION
	.align		4
        /*0000*/ 	.byte	0x04, 0x37
        /*0002*/ 	.short	(.L_7 - .L_6)
.L_6:
        /*0004*/ 	.word	0x00000082


	//----- nvinfo : EIATTR_KPARAM_INFO
	.align		4
.L_7:
        /*0008*/ 	.byte	0x04, 0x17
        /*000a*/ 	.short	(.L_9 - .L_8)
.L_8:
        /*000c*/ 	.word	0x00000000
        /*0010*/ 	.short	0x0001
        /*0012*/ 	.short	0x0008
        /*0014*/ 	.byte	0x00, 0xf0, 0x21, 0x00


	//----- nvinfo : EIATTR_KPARAM_INFO
	.align		4
.L_9:
        /*0018*/ 	.byte	0x04, 0x17
        /*001a*/ 	.short	(.L_11 - .L_10)
.L_10:
        /*001c*/ 	.word	0x00000000
        /*0020*/ 	.short	0x0000
        /*0022*/ 	.short	0x0000
        /*0024*/ 	.byte	0x00, 0xf5, 0x21, 0x00


	//----- nvinfo : EIATTR_SPARSE_MMA_MASK
	.align		4
.L_11:
        /*0028*/ 	.byte	0x03, 0x50
        /*002a*/ 	.short	0x0000


	//----- nvinfo : EIATTR_MAXREG_COUNT
	.align		4
        /*002c*/ 	.byte	0x03, 0x1b
        /*002e*/ 	.short	0x00ff


	//----- nvinfo : EIATTR_MERCURY_ISA_VERSION
	.align		4
        /*0030*/ 	.byte	0x03, 0x5f
        /*0032*/ 	.short	0x0101


	//----- nvinfo : EIATTR_VRC_CTA_INIT_COUNT
	.align		4
        /*0034*/ 	.byte	0x02, 0x4a
	.zero		1
	.zero		1


	//----- nvinfo : EIATTR_EXIT_INSTR_OFFSETS
	.align		4
        /*0038*/ 	.byte	0x04, 0x1c
        /*003a*/ 	.short	(.L_13 - .L_12)


	//   ....[0]....
.L_12:
        /*003c*/ 	.word	0x00000090


	//   ....[1]....
        /*0040*/ 	.word	0x000000f0


	//----- nvinfo : EIATTR_CBANK_PARAM_SIZE
	.align		4
.L_13:
        /*0044*/ 	.byte	0x03, 0x19
        /*0046*/ 	.short	0x0010


	//----- nvinfo : EIATTR_PARAM_CBANK
	.align		4
        /*0048*/ 	.byte	0x04, 0x0a
        /*004a*/ 	.short	(.L_15 - .L_14)
	.align		4
.L_14:
        /*004c*/ 	.word	index@(.nv.constant0._Z12resetIndicesPll)
        /*0050*/ 	.short	0x0380
        /*0052*/ 	.short	0x0010


	//----- nvinfo : EIATTR_SW_WAR
	.align		4
.L_15:
        /*0054*/ 	.byte	0x04, 0x36
        /*0056*/ 	.short	(.L_17 - .L_16)
.L_16:
        /*0058*/ 	.word	0x00000008
.L_17:


//--------------------- .nv.callgraph             --------------------------
	.section	.nv.callgraph,"",@"SHT_CUDA_CALLGRAPH"
	.align	4
	.sectionentsize	8
	.align		4
        /*0000*/ 	.word	0x00000000
	.align		4
        /*0004*/ 	.word	0xffffffff
	.align		4
        /*0008*/ 	.word	0x00000000
	.align		4
        /*000c*/ 	.word	0xfffffffe
	.align		4
        /*0010*/ 	.word	0x00000000
	.align		4
        /*0014*/ 	.word	0xfffffffd
	.align		4
        /*0018*/ 	.word	0x00000000
	.align		4
        /*001c*/ 	.word	0xfffffffc


//--------------------- .text._Z12resetIndicesPll --------------------------
	.section	.text._Z12resetIndicesPll,"ax",@progbits
	.align	128
        .global         _Z12resetIndicesPll
        .type           _Z12resetIndicesPll,@function
        .size           _Z12resetIndicesPll,(.L_x_1 - _Z12resetIndicesPll)
        .other          _Z12resetIndicesPll,@"STO_CUDA_ENTRY STV_DEFAULT"
_Z12resetIndicesPll:
.text._Z12resetIndicesPll:
[----:B------:R-:W-:Y:S01]  /*0000*/  LDC R1, c[0x0][0x37c] ;  /* 0x0000df00ff017b82 */ /* 0x000fe20000000800 */
[----:B------:R-:W0:Y:S01]  /*0010*/  S2R R2, SR_TID.X ;  /* 0x0000000000027919 */ /* 0x000e220000002100 */
[----:B------:R-:W0:Y:S01]  /*0020*/  LDCU UR4, c[0x0][0x360] ;  /* 0x00006c00ff0477ac */ /* 0x000e220008000800 */
[----:B------:R-:W0:Y:S01]  /*0030*/  S2R R3, SR_CTAID.X ;  /* 0x0000000000037919 */ /* 0x000e220000002500 */
[----:B------:R-:W1:Y:S01]  /*0040*/  LDCU.64 UR6, c[0x0][0x388] ;  /* 0x00007100ff0677ac */ /* 0x000e620008000a00 */
[----:B0-----:R-:W-:-:S05]  /*0050*/  IMAD R2, R3, UR4, R2 ;  /* 0x0000000403027c24 */ /* 0x001fca000f8e0202 */
[----:B-1----:R-:W-:Y:S02]  /*0060*/  ISETP.GE.U32.AND P0, PT, R2, UR6, PT ;  /* 0x0000000602007c0c */ /* 0x002fe4000bf06070 */
[----:B------:R-:W-:-:S04]  /*0070*/  SHF.R.S32.HI R3, RZ, 0x1f, R2 ;  /* 0x0000001fff037819 */ /* 0x000fc80000011402 */
[----:B------:R-:W-:-:S13]  /*0080*/  ISETP.GE.AND.EX P0, PT, R3, UR7, PT, P0 ;  /* 0x0000000703007c0c */ /* 0x000fda000bf06300 */
[----:B------:R-:W-:Y:S05]  /*0090*/  @P0 EXIT ;  /* 0x000000000000094d */ /* 0x000fea0003800000 */
[----:B------:R-:W0:Y:S01]  /*00a0*/  LDCU.64 UR6, c[0x0][0x380] ;  /* 0x00007000ff0677ac */ /* 0x000e220008000a00 */
[----:B------:R-:W1:Y:S01]  /*00b0*/  LDCU.64 UR4, c[0x0][0x358] ;  /* 0x00006b00ff0477ac */ /* 0x000e620008000a00 */
[----:B0-----:R-:W-:-:S04]  /*00c0*/  LEA R4, P0, R2, UR6, 0x3 ;  /* 0x0000000602047c11 */ /* 0x001fc8000f8018ff */
[----:B------:R-:W-:-:S05]  /*00d0*/  LEA.HI.X R5, R2, UR7, R3, 0x3, P0 ;  /* 0x0000000702057c11 */ /* 0x000fca00080f1c03 */
[----:B-1----:R-:W-:Y:S01]  /*00e0*/  STG.E.64 desc[UR4][R4.64], R2 ;  /* 0x0000000204007986 */ /* 0x002fe2000c101b04 */
[----:B------:R-:W-:Y:S05]  /*00f0*/  EXIT ;  /* 0x000000000000794d */ /* 0x000fea0003800000 */
.L_x_0:
[----:B------:R-:W-:-:S00]  /*0100*/  BRA `(.L_x_0) ;  /* 0xfffffffc00fc7947 */ /* 0x000fc0000383ffff */
[----:B------:R-:W-:-:S00]  /*0110*/  NOP ;  /* 0x0000000000007918 */ /* 0x000fc00000000000 */
        /* <DEDUP_REMOVED lines=14> */
.L_x_1:


//--------------------- .nv.shared.reserved.0     --------------------------
	.section	.nv.shared.reserved.0,"aw",@nobits
	.weak		__nv_reservedSMEM_offset_0_alias
	.size		__nv_reservedSMEM_offset_0_alias, 0, 64
	.other		__nv_reservedSMEM_offset_0_alias,@"STO_CUDA_RESERVED_SHARED STV_DEFAULT"
__nv_reservedSMEM_offset_0_alias:
	.zero		0
	.zero		64


//--------------------- .nv.constant0._Z12resetIndicesPll --------------------------
	.section	.nv.constant0._Z12resetIndicesPll,"a",@progbits
	.sectionflags	@""
	.align	4
.nv.constant0._Z12resetIndicesPll:
	.zero		912


//--------------------- SYMBOLS --------------------------

	.type		.nv.reservedSmem.offset0,@object
	.size		.nv.reservedSmem.offset0,0x4
